//
// Generated by NVIDIA NVVM Compiler
//
// Compiler Build ID: CL-36424714
// Cuda compilation tools, release 13.0, V13.0.88
// Based on NVVM 20.0.0
//

.version 9.0
.target sm_100
.address_size 64

	// .globl	_Z12d_vector_addPfS_S_i

.visible .entry _Z12d_vector_addPfS_S_i(
	.param .u64 .ptr .align 1 _Z12d_vector_addPfS_S_i_param_0,
	.param .u64 .ptr .align 1 _Z12d_vector_addPfS_S_i_param_1,
	.param .u64 .ptr .align 1 _Z12d_vector_addPfS_S_i_param_2,
	.param .u32 _Z12d_vector_addPfS_S_i_param_3
)
{
	.reg .pred 	%p<2>;
	.reg .b32 	%r<6>;
	.reg .b32 	%f<4>;
	.reg .b64 	%rd<11>;

	ld.param.u64 	%rd1, [_Z12d_vector_addPfS_S_i_param_0];
	ld.param.u64 	%rd2, [_Z12d_vector_addPfS_S_i_param_1];
	ld.param.u64 	%rd3, [_Z12d_vector_addPfS_S_i_param_2];
	ld.param.u32 	%r2, [_Z12d_vector_addPfS_S_i_param_3];
	mov.u32 	%r3, %ctaid.x;
	mov.u32 	%r4, %ntid.x;
	mov.u32 	%r5, %tid.x;
	mad.lo.s32 	%r1, %r3, %r4, %r5;
	setp.ge.s32 	%p1, %r1, %r2;
	@%p1 bra 	$L__BB0_2;
	cvta.to.global.u64 	%rd4, %rd1;
	cvta.to.global.u64 	%rd5, %rd2;
	cvta.to.global.u64 	%rd6, %rd3;
	mul.wide.s32 	%rd7, %r1, 4;
	add.s64 	%rd8, %rd4, %rd7;
	ld.global.f32 	%f1, [%rd8];
	add.s64 	%rd9, %rd5, %rd7;
	ld.global.f32 	%f2, [%rd9];
	add.f32 	%f3, %f1, %f2;
	add.s64 	%rd10, %rd6, %rd7;
	st.global.f32 	[%rd10], %f3;
$L__BB0_2:
	ret;

}
	// .globl	_Z19d_vector_add_float4PfS_S_i
.visible .entry _Z19d_vector_add_float4PfS_S_i(
	.param .u64 .ptr .align 1 _Z19d_vector_add_float4PfS_S_i_param_0,
	.param .u64 .ptr .align 1 _Z19d_vector_add_float4PfS_S_i_param_1,
	.param .u64 .ptr .align 1 _Z19d_vector_add_float4PfS_S_i_param_2,
	.param .u32 _Z19d_vector_add_float4PfS_S_i_param_3
)
{
	.reg .pred 	%p<8>;
	.reg .b32 	%r<31>;
	.reg .b32 	%f<28>;
	.reg .b64 	%rd<22>;

	ld.param.u64 	%rd7, [_Z19d_vector_add_float4PfS_S_i_param_0];
	ld.param.u64 	%rd8, [_Z19d_vector_add_float4PfS_S_i_param_1];
	ld.param.u64 	%rd9, [_Z19d_vector_add_float4PfS_S_i_param_2];
	ld.param.u32 	%r18, [_Z19d_vector_add_float4PfS_S_i_param_3];
	cvta.to.global.u64 	%rd1, %rd9;
	cvta.to.global.u64 	%rd2, %rd8;
	cvta.to.global.u64 	%rd3, %rd7;
	mov.u32 	%r19, %ctaid.x;
	mov.u32 	%r20, %ntid.x;
	mov.u32 	%r21, %tid.x;
	mad.lo.s32 	%r1, %r19, %r20, %r21;
	shl.b32 	%r2, %r1, 2;
	or.b32  	%r22, %r2, 3;
	setp.ge.s32 	%p1, %r22, %r18;
	@%p1 bra 	$L__BB1_2;
	mul.wide.s32 	%rd18, %r1, 16;
	add.s64 	%rd19, %rd3, %rd18;
	ld.global.v4.f32 	{%f16, %f17, %f18, %f19}, [%rd19];
	add.s64 	%rd20, %rd2, %rd18;
	ld.global.v4.f32 	{%f20, %f21, %f22, %f23}, [%rd20];
	add.f32 	%f24, %f16, %f20;
	add.f32 	%f25, %f17, %f21;
	add.f32 	%f26, %f18, %f22;
	add.f32 	%f27, %f19, %f23;
	add.s64 	%rd21, %rd1, %rd18;
	st.global.v4.f32 	[%rd21], {%f24, %f25, %f26, %f27};
	bra.uni 	$L__BB1_10;
$L__BB1_2:
	setp.ge.s32 	%p2, %r2, %r18;
	@%p2 bra 	$L__BB1_10;
	sub.s32 	%r3, %r18, %r2;
	setp.lt.s32 	%p3, %r3, 1;
	@%p3 bra 	$L__BB1_10;
	and.b32  	%r4, %r18, 3;
	sub.s32 	%r24, %r2, %r18;
	setp.gt.u32 	%p4, %r24, -4;
	mov.b32 	%r28, 0;
	@%p4 bra 	$L__BB1_7;
	sub.s32 	%r28, %r3, %r4;
	add.s32 	%r25, %r2, %r4;
	sub.s32 	%r27, %r25, %r18;
	add.s64 	%rd4, %rd3, 8;
	add.s64 	%rd5, %rd2, 8;
	add.s64 	%rd6, %rd1, 8;
	mov.u32 	%r26, %r2;
$L__BB1_6:
	mul.wide.s32 	%rd10, %r26, 4;
	add.s64 	%rd11, %rd4, %rd10;
	add.s64 	%rd12, %rd5, %rd10;
	add.s64 	%rd13, %rd6, %rd10;
	ld.global.f32 	%f1, [%rd11+-8];
	ld.global.f32 	%f2, [%rd12+-8];
	add.f32 	%f3, %f1, %f2;
	st.global.f32 	[%rd13+-8], %f3;
	ld.global.f32 	%f4, [%rd11+-4];
	ld.global.f32 	%f5, [%rd12+-4];
	add.f32 	%f6, %f4, %f5;
	st.global.f32 	[%rd13+-4], %f6;
	ld.global.f32 	%f7, [%rd11];
	ld.global.f32 	%f8, [%rd12];
	add.f32 	%f9, %f7, %f8;
	st.global.f32 	[%rd13], %f9;
	ld.global.f32 	%f10, [%rd11+4];
	ld.global.f32 	%f11, [%rd12+4];
	add.f32 	%f12, %f10, %f11;
	st.global.f32 	[%rd13+4], %f12;
	add.s32 	%r27, %r27, 4;
	add.s32 	%r26, %r26, 4;
	setp.ne.s32 	%p5, %r27, 0;
	@%p5 bra 	$L__BB1_6;
$L__BB1_7:
	setp.eq.s32 	%p6, %r4, 0;
	@%p6 bra 	$L__BB1_10;
	add.s32 	%r30, %r28, %r2;
	neg.s32 	%r29, %r4;
$L__BB1_9:
	.pragma "nounroll";
	mul.wide.s32 	%rd14, %r30, 4;
	add.s64 	%rd15, %rd1, %rd14;
	add.s64 	%rd16, %rd2, %rd14;
	add.s64 	%rd17, %rd3, %rd14;
	ld.global.f32 	%f13, [%rd17];
	ld.global.f32 	%f14, [%rd16];
	add.f32 	%f15, %f13, %f14;
	st.global.f32 	[%rd15], %f15;
	add.s32 	%r30, %r30, 1;
	add.s32 	%r29, %r29, 1;
	setp.ne.s32 	%p7, %r29, 0;
	@%p7 bra 	$L__BB1_9;
$L__BB1_10:
	ret;

}
	// .globl	_Z26d_vector_add_float4_paddedPfS_S_i
.visible .entry _Z26d_vector_add_float4_paddedPfS_S_i(
	.param .u64 .ptr .align 1 _Z26d_vector_add_float4_paddedPfS_S_i_param_0,
	.param .u64 .ptr .align 1 _Z26d_vector_add_float4_paddedPfS_S_i_param_1,
	.param .u64 .ptr .align 1 _Z26d_vector_add_float4_paddedPfS_S_i_param_2,
	.param .u32 _Z26d_vector_add_float4_paddedPfS_S_i_param_3
)
{
	.reg .b32 	%r<5>;
	.reg .b32 	%f<13>;
	.reg .b64 	%rd<11>;

	ld.param.u64 	%rd1, [_Z26d_vector_add_float4_paddedPfS_S_i_param_0];
	ld.param.u64 	%rd2, [_Z26d_vector_add_float4_paddedPfS_S_i_param_1];
	ld.param.u64 	%rd3, [_Z26d_vector_add_float4_paddedPfS_S_i_param_2];
	cvta.to.global.u64 	%rd4, %rd3;
	cvta.to.global.u64 	%rd5, %rd2;
	cvta.to.global.u64 	%rd6, %rd1;
	mov.u32 	%r1, %ctaid.x;
	mov.u32 	%r2, %ntid.x;
	mov.u32 	%r3, %tid.x;
	mad.lo.s32 	%r4, %r1, %r2, %r3;
	mul.wide.s32 	%rd7, %r4, 16;
	add.s64 	%rd8, %rd6, %rd7;
	ld.global.v4.f32 	{%f1, %f2, %f3, %f4}, [%rd8];
	add.s64 	%rd9, %rd5, %rd7;
	ld.global.v4.f32 	{%f5, %f6, %f7, %f8}, [%rd9];
	add.f32 	%f9, %f1, %f5;
	add.f32 	%f10, %f2, %f6;
	add.f32 	%f11, %f3, %f7;
	add.f32 	%f12, %f4, %f8;
	add.s64 	%rd10, %rd4, %rd7;
	st.global.v4.f32 	[%rd10], {%f9, %f10, %f11, %f12};
	ret;

}


// ===== COMPILED SASS (sm_100) =====

	.target	sm_100

	.elftype	@"ET_EXEC"


//--------------------- .note.nv.tkinfo           --------------------------
	.section	.note.nv.tkinfo,"",@"SHT_NOTE"
	.sectionflags	@"SHF_NOTE_NV_TKINFO"
	.tkinfo
        /*0018*/ 	.word	0x00000002
        /*0030*/ 	.string	""
        /*0030*/ 	.string	"ptxas"
        /*0030*/ 	.string	"Cuda compilation tools, release 13.0, V13.0.88"
        /*0030*/ 	.string	"Build cuda_13.0.r13.0/compiler.36424714_0"
        /*0030*/ 	.string	"-arch sm_100 -m 64 "



//--------------------- .note.nv.cuinfo           --------------------------
	.section	.note.nv.cuinfo,"",@"SHT_NOTE"
	.sectionflags	@"SHF_NOTE_NV_CUINFO"
        /*0018*/ 	.short	0x0002
        /*001a*/ 	.short	0x0064
        /*001c*/ 	.short	0x0082
	.zero		2


//--------------------- .nv.info                  --------------------------
	.section	.nv.info,"",@"SHT_CUDA_INFO"
	.align	4


	//----- nvinfo : EIATTR_REGCOUNT
	.align		4
        /*0000*/ 	.byte	0x04, 0x2f
        /*0002*/ 	.short	(.L_1 - .L_0)
	.align		4
.L_0:
        /*0004*/ 	.word	index@(_Z12d_vector_addPfS_S_i)
        /*0008*/ 	.word	0x0000000c


	//----- nvinfo : EIATTR_FRAME_SIZE
	.align		4
.L_1:
        /*000c*/ 	.byte	0x04, 0x11
        /*000e*/ 	.short	(.L_3 - .L_2)
	.align		4
.L_2:
        /*0010*/ 	.word	index@(_Z12d_vector_addPfS_S_i)
        /*0014*/ 	.word	0x00000000


	//----- nvinfo : EIATTR_REGCOUNT
	.align		4
.L_3:
        /*0018*/ 	.byte	0x04, 0x2f
        /*001a*/ 	.short	(.L_5 - .L_4)
	.align		4
.L_4:
        /*001c*/ 	.word	index@(_Z19d_vector_add_float4PfS_S_i)
        /*0020*/ 	.word	0x0000001e


	//----- nvinfo : EIATTR_FRAME_SIZE
	.align		4
.L_5:
        /*0024*/ 	.byte	0x04, 0x11
        /*0026*/ 	.short	(.L_7 - .L_6)
	.align		4
.L_6:
        /*0028*/ 	.word	index@(_Z19d_vector_add_float4PfS_S_i)
        /*002c*/ 	.word	0x00000000


	//----- nvinfo : EIATTR_REGCOUNT
	.align		4
.L_7:
        /*0030*/ 	.byte	0x04, 0x2f
        /*0032*/ 	.short	(.L_9 - .L_8)
	.align		4
.L_8:
        /*0034*/ 	.word	index@(_Z26d_vector_add_float4_paddedPfS_S_i)
        /*0038*/ 	.word	0x00000016


	//----- nvinfo : EIATTR_FRAME_SIZE
	.align		4
.L_9:
        /*003c*/ 	.byte	0x04, 0x11
        /*003e*/ 	.short	(.L_11 - .L_10)
	.align		4
.L_10:
        /*0040*/ 	.word	index@(_Z26d_vector_add_float4_paddedPfS_S_i)
        /*0044*/ 	.word	0x00000000


	//----- nvinfo : EIATTR_MIN_STACK_SIZE
	.align		4
.L_11:
        /*0048*/ 	.byte	0x04, 0x12
        /*004a*/ 	.short	(.L_13 - .L_12)
	.align		4
.L_12:
        /*004c*/ 	.word	index@(_Z26d_vector_add_float4_paddedPfS_S_i)
        /*0050*/ 	.word	0x00000000


	//----- nvinfo : EIATTR_MIN_STACK_SIZE
	.align		4
.L_13:
        /*0054*/ 	.byte	0x04, 0x12
        /*0056*/ 	.short	(.L_15 - .L_14)
	.align		4
.L_14:
        /*0058*/ 	.word	index@(_Z19d_vector_add_float4PfS_S_i)
        /*005c*/ 	.word	0x00000000


	//----- nvinfo : EIATTR_MIN_STACK_SIZE
	.align		4
.L_15:
        /*0060*/ 	.byte	0x04, 0x12
        /*0062*/ 	.short	(.L_17 - .L_16)
	.align		4
.L_16:
        /*0064*/ 	.word	index@(_Z12d_vector_addPfS_S_i)
        /*0068*/ 	.word	0x00000000
.L_17:


//--------------------- .nv.compat                --------------------------
	.section	.nv.compat,"",@"SHT_CUDA_COMPAT_INFO"
	.align	4
        /*0000*/ 	.byte	0x02, 0x09, 0x00, 0x00, 0x02, 0x02, 0x01, 0x00, 0x02, 0x05, 0x05, 0x00, 0x03, 0x07, 0x01, 0x01
        /*0010*/ 	.byte	0x02, 0x03, 0x00, 0x00, 0x02, 0x06, 0x01, 0x00, 0x04, 0x0b, 0x08, 0x00, 0x09, 0x00, 0x00, 0x00
        /*0020*/ 	.byte	0x00, 0x00, 0x00, 0x00


//--------------------- .nv.info._Z26d_vector_add_float4_paddedPfS_S_i --------------------------
	.section	.nv.info._Z26d_vector_add_float4_paddedPfS_S_i,"",@"SHT_CUDA_INFO"
	.sectionflags	@""
	.align	4


	//----- nvinfo : EIATTR_CUDA_API_VERSION
	.align		4
        /*0000*/ 	.byte	0x04, 0x37
        /*0002*/ 	.short	(.L_19 - .L_18)
.L_18:
        /*0004*/ 	.word	0x00000082


	//----- nvinfo : EIATTR_KPARAM_INFO
	.align		4
.L_19:
        /*0008*/ 	.byte	0x04, 0x17
        /*000a*/ 	.short	(.L_21 - .L_20)
.L_20:
        /*000c*/ 	.word	0x00000000
        /*0010*/ 	.short	0x0003
        /*0012*/ 	.short	0x0018
        /*0014*/ 	.byte	0x00, 0xf0, 0x11, 0x00


	//----- nvinfo : EIATTR_KPARAM_INFO
	.align		4
.L_21:
        /*0018*/ 	.byte	0x04, 0x17
        /*001a*/ 	.short	(.L_23 - .L_22)
.L_22:
        /*001c*/ 	.word	0x00000000
        /*0020*/ 	.short	0x0002
        /*0022*/ 	.short	0x0010
        /*0024*/ 	.byte	0x00, 0xf5, 0x21, 0x00


	//----- nvinfo : EIATTR_KPARAM_INFO
	.align		4
.L_23:
        /*0028*/ 	.byte	0x04, 0x17
        /*002a*/ 	.short	(.L_25 - .L_24)
.L_24:
        /*002c*/ 	.word	0x00000000
        /*0030*/ 	.short	0x0001
        /*0032*/ 	.short	0x0008
        /*0034*/ 	.byte	0x00, 0xf5, 0x21, 0x00


	//----- nvinfo : EIATTR_KPARAM_INFO
	.align		4
.L_25:
        /*0038*/ 	.byte	0x04, 0x17
        /*003a*/ 	.short	(.L_27 - .L_26)
.L_26:
        /*003c*/ 	.word	0x00000000
        /*0040*/ 	.short	0x0000
        /*0042*/ 	.short	0x0000
        /*0044*/ 	.byte	0x00, 0xf5, 0x21, 0x00


	//----- nvinfo : EIATTR_SPARSE_MMA_MASK
	.align		4
.L_27:
        /*0048*/ 	.byte	0x03, 0x50
        /*004a*/ 	.short	0x0000


	//----- nvinfo : EIATTR_MAXREG_COUNT
	.align		4
        /*004c*/ 	.byte	0x03, 0x1b
        /*004e*/ 	.short	0x00ff


	//----- nvinfo : EIATTR_MERCURY_ISA_VERSION
	.align		4
        /*0050*/ 	.byte	0x03, 0x5f
        /*0052*/ 	.short	0x0101


	//----- nvinfo : EIATTR_VRC_CTA_INIT_COUNT
	.align		4
        /*0054*/ 	.byte	0x02, 0x4a
	.zero		1
	.zero		1


	//----- nvinfo : EIATTR_EXIT_INSTR_OFFSETS
	.align		4
        /*0058*/ 	.byte	0x04, 0x1c
        /*005a*/ 	.short	(.L_29 - .L_28)


	//   ....[0]....
.L_28:
        /*005c*/ 	.word	0x00000130


	//----- nvinfo : EIATTR_CBANK_PARAM_SIZE
	.align		4
.L_29:
        /*0060*/ 	.byte	0x03, 0x19
        /*0062*/ 	.short	0x001c


	//----- nvinfo : EIATTR_PARAM_CBANK
	.align		4
        /*0064*/ 	.byte	0x04, 0x0a
        /*0066*/ 	.short	(.L_31 - .L_30)
	.align		4
.L_30:
        /*0068*/ 	.word	index@(.nv.constant0._Z26d_vector_add_float4_paddedPfS_S_i)
        /*006c*/ 	.short	0x0380
        /*006e*/ 	.short	0x001c


	//----- nvinfo : EIATTR_SW_WAR
	.align		4
.L_31:
        /*0070*/ 	.byte	0x04, 0x36
        /*0072*/ 	.short	(.L_33 - .L_32)
.L_32:
        /*0074*/ 	.word	0x00000008
.L_33:


//--------------------- .nv.info._Z19d_vector_add_float4PfS_S_i --------------------------
	.section	.nv.info._Z19d_vector_add_float4PfS_S_i,"",@"SHT_CUDA_INFO"
	.sectionflags	@""
	.align	4


	//----- nvinfo : EIATTR_CUDA_API_VERSION
	.align		4
        /*0000*/ 	.byte	0x04, 0x37
        /*0002*/ 	.short	(.L_35 - .L_34)
.L_34:
        /*0004*/ 	.word	0x00000082


	//----- nvinfo : EIATTR_KPARAM_INFO
	.align		4
.L_35:
        /*0008*/ 	.byte	0x04, 0x17
        /*000a*/ 	.short	(.L_37 - .L_36)
.L_36:
        /*000c*/ 	.word	0x00000000
        /*0010*/ 	.short	0x0003
        /*0012*/ 	.short	0x0018
        /*0014*/ 	.byte	0x00, 0xf0, 0x11, 0x00


	//----- nvinfo : EIATTR_KPARAM_INFO
	.align		4
.L_37:
        /*0018*/ 	.byte	0x04, 0x17
        /*001a*/ 	.short	(.L_39 - .L_38)
.L_38:
        /*001c*/ 	.word	0x00000000
        /*0020*/ 	.short	0x0002
        /*0022*/ 	.short	0x0010
        /*0024*/ 	.byte	0x00, 0xf5, 0x21, 0x00


	//----- nvinfo : EIATTR_KPARAM_INFO
	.align		4
.L_39:
        /*0028*/ 	.byte	0x04, 0x17
        /*002a*/ 	.short	(.L_41 - .L_40)
.L_40:
        /*002c*/ 	.word	0x00000000
        /*0030*/ 	.short	0x0001
        /*0032*/ 	.short	0x0008
        /*0034*/ 	.byte	0x00, 0xf5, 0x21, 0x00


	//----- nvinfo : EIATTR_KPARAM_INFO
	.align		4
.L_41:
        /*0038*/ 	.byte	0x04, 0x17
        /*003a*/ 	.short	(.L_43 - .L_42)
.L_42:
        /*003c*/ 	.word	0x00000000
        /*0040*/ 	.short	0x0000
        /*0042*/ 	.short	0x0000
        /*0044*/ 	.byte	0x00, 0xf5, 0x21, 0x00


	//----- nvinfo : EIATTR_SPARSE_MMA_MASK
	.align		4
.L_43:
        /*0048*/ 	.byte	0x03, 0x50
        /*004a*/ 	.short	0x0000


	//----- nvinfo : EIATTR_MAXREG_COUNT
	.align		4
        /*004c*/ 	.byte	0x03, 0x1b
        /*004e*/ 	.short	0x00ff


	//----- nvinfo : EIATTR_MERCURY_ISA_VERSION
	.align		4
        /*0050*/ 	.byte	0x03, 0x5f
        /*0052*/ 	.short	0x0101


	//----- nvinfo : EIATTR_VRC_CTA_INIT_COUNT
	.align		4
        /*0054*/ 	.byte	0x02, 0x4a
	.zero		1
	.zero		1


	//----- nvinfo : EIATTR_EXIT_INSTR_OFFSETS
	.align		4
        /*0058*/ 	.byte	0x04, 0x1c
        /*005a*/ 	.short	(.L_45 - .L_44)


	//   ....[0]....
.L_44:
        /*005c*/ 	.word	0x00000180


	//   ....[1]....
        /*0060*/ 	.word	0x000001a0


	//   ....[2]....
        /*0064*/ 	.word	0x000001d0


	//   ....[3]....
        /*0068*/ 	.word	0x00000490


	//   ....[4]....
        /*006c*/ 	.word	0x000005a0


	//----- nvinfo : EIATTR_CRS_STACK_SIZE
	.align		4
.L_45:
        /*0070*/ 	.byte	0x04, 0x1e
        /*0072*/ 	.short	(.L_47 - .L_46)
.L_46:
        /*0074*/ 	.word	0x00000000


	//----- nvinfo : EIATTR_CBANK_PARAM_SIZE
	.align		4
.L_47:
        /*0078*/ 	.byte	0x03, 0x19
        /*007a*/ 	.short	0x001c


	//----- nvinfo : EIATTR_PARAM_CBANK
	.align		4
        /*007c*/ 	.byte	0x04, 0x0a
        /*007e*/ 	.short	(.L_49 - .L_48)
	.align		4
.L_48:
        /*0080*/ 	.word	index@(.nv.constant0._Z19d_vector_add_float4PfS_S_i)
        /*0084*/ 	.short	0x0380
        /*0086*/ 	.short	0x001c


	//----- nvinfo : EIATTR_SW_WAR
	.align		4
.L_49:
        /*0088*/ 	.byte	0x04, 0x36
        /*008a*/ 	.short	(.L_51 - .L_50)
.L_50:
        /*008c*/ 	.word	0x00000008
.L_51:


//--------------------- .nv.info._Z12d_vector_addPfS_S_i --------------------------
	.section	.nv.info._Z12d_vector_addPfS_S_i,"",@"SHT_CUDA_INFO"
	.sectionflags	@""
	.align	4


	//----- nvinfo : EIATTR_CUDA_API_VERSION
	.align		4
        /*0000*/ 	.byte	0x04, 0x37
        /*0002*/ 	.short	(.L_53 - .L_52)
.L_52:
        /*0004*/ 	.word	0x00000082


	//----- nvinfo : EIATTR_KPARAM_INFO
	.align		4
.L_53:
        /*0008*/ 	.byte	0x04, 0x17
        /*000a*/ 	.short	(.L_55 - .L_54)
.L_54:
        /*000c*/ 	.word	0x00000000
        /*0010*/ 	.short	0x0003
        /*0012*/ 	.short	0x0018
        /*0014*/ 	.byte	0x00, 0xf0, 0x11, 0x00


	//----- nvinfo : EIATTR_KPARAM_INFO
	.align		4
.L_55:
        /*0018*/ 	.byte	0x04, 0x17
        /*001a*/ 	.short	(.L_57 - .L_56)
.L_56:
        /*001c*/ 	.word	0x00000000
        /*0020*/ 	.short	0x0002
        /*0022*/ 	.short	0x0010
        /*0024*/ 	.byte	0x00, 0xf5, 0x21, 0x00


	//----- nvinfo : EIATTR_KPARAM_INFO
	.align		4
.L_57:
        /*0028*/ 	.byte	0x04, 0x17
        /*002a*/ 	.short	(.L_59 - .L_58)
.L_58:
        /*002c*/ 	.word	0x00000000
        /*0030*/ 	.short	0x0001
        /*0032*/ 	.short	0x0008
        /*0034*/ 	.byte	0x00, 0xf5, 0x21, 0x00


	//----- nvinfo : EIATTR_KPARAM_INFO
	.align		4
.L_59:
        /*0038*/ 	.byte	0x04, 0x17
        /*003a*/ 	.short	(.L_61 - .L_60)
.L_60:
        /*003c*/ 	.word	0x00000000
        /*0040*/ 	.short	0x0000
        /*0042*/ 	.short	0x0000
        /*0044*/ 	.byte	0x00, 0xf5, 0x21, 0x00


	//----- nvinfo : EIATTR_SPARSE_MMA_MASK
	.align		4
.L_61:
        /*0048*/ 	.byte	0x03, 0x50
        /*004a*/ 	.short	0x0000


	//----- nvinfo : EIATTR_MAXREG_COUNT
	.align		4
        /*004c*/ 	.byte	0x03, 0x1b
        /*004e*/ 	.short	0x00ff


	//----- nvinfo : EIATTR_MERCURY_ISA_VERSION
	.align		4
        /*0050*/ 	.byte	0x03, 0x5f
        /*0052*/ 	.short	0x0101


	//----- nvinfo : EIATTR_VRC_CTA_INIT_COUNT
	.align		4
        /*0054*/ 	.byte	0x02, 0x4a
	.zero		1
	.zero		1


	//----- nvinfo : EIATTR_EXIT_INSTR_OFFSETS
	.align		4
        /*0058*/ 	.byte	0x04, 0x1c
        /*005a*/ 	.short	(.L_63 - .L_62)


	//   ....[0]....
.L_62:
        /*005c*/ 	.word	0x00000070


	//   ....[1]....
        /*0060*/ 	.word	0x00000130


	//----- nvinfo : EIATTR_CBANK_PARAM_SIZE
	.align		4
.L_63:
        /*0064*/ 	.byte	0x03, 0x19
        /*0066*/ 	.short	0x001c


	//----- nvinfo : EIATTR_PARAM_CBANK
	.align		4
        /*0068*/ 	.byte	0x04, 0x0a
        /*006a*/ 	.short	(.L_65 - .L_64)
	.align		4
.L_64:
        /*006c*/ 	.word	index@(.nv.constant0._Z12d_vector_addPfS_S_i)
        /*0070*/ 	.short	0x0380
        /*0072*/ 	.short	0x001c


	//----- nvinfo : EIATTR_SW_WAR
	.align		4
.L_65:
        /*0074*/ 	.byte	0x04, 0x36
        /*0076*/ 	.short	(.L_67 - .L_66)
.L_66:
        /*0078*/ 	.word	0x00000008
.L_67:


//--------------------- .nv.callgraph             --------------------------
	.section	.nv.callgraph,"",@"SHT_CUDA_CALLGRAPH"
	.align	4
	.sectionentsize	8
	.align		4
        /*0000*/ 	.word	0x00000000
	.align		4
        /*0004*/ 	.word	0xffffffff
	.align		4
        /*0008*/ 	.word	0x00000000
	.align		4
        /*000c*/ 	.word	0xfffffffe
	.align		4
        /*0010*/ 	.word	0x00000000
	.align		4
        /*0014*/ 	.word	0xfffffffd
	.align		4
        /*0018*/ 	.word	0x00000000
	.align		4
        /*001c*/ 	.word	0xfffffffc


//--------------------- .text._Z26d_vector_add_float4_paddedPfS_S_i --------------------------
	.section	.text._Z26d_vector_add_float4_paddedPfS_S_i,"ax",@progbits
	.align	128
        .global         _Z26d_vector_add_float4_paddedPfS_S_i
        .type           _Z26d_vector_add_float4_paddedPfS_S_i,@function
        .size           _Z26d_vector_add_float4_paddedPfS_S_i,(.L_x_8 - _Z26d_vector_add_float4_paddedPfS_S_i)
        .other          _Z26d_vector_add_float4_paddedPfS_S_i,@"STO_CUDA_ENTRY STV_DEFAULT"
_Z26d_vector_add_float4_paddedPfS_S_i:
.text._Z26d_vector_add_float4_paddedPfS_S_i:
[----:B------:R-:W-:Y:S01]  /*0000*/  LDC R1, c[0x0][0x37c] ;  /* 0x0000df00ff017b82 */ /* 0x000fe20000000800 */
[----:B------:R-:W0:Y:S07]  /*0010*/  S2R R0, SR_TID.X ;  /* 0x0000000000007919 */ /* 0x000e2e0000002100 */
[----:B------:R-:W0:Y:S01]  /*0020*/  S2UR UR6, SR_CTAID.X ;  /* 0x00000000000679c3 */ /* 0x000e220000002500 */
[----:B------:R-:W1:Y:S07]  /*0030*/  LDCU.64 UR4, c[0x0][0x358] ;  /* 0x00006b00ff0477ac */ /* 0x000e6e0008000a00 */
[----:B------:R-:W0:Y:S08]  /*0040*/  LDC R9, c[0x0][0x360] ;  /* 0x0000d800ff097b82 */ /* 0x000e300000000800 */
[----:B------:R-:W2:Y:S08]  /*0050*/  LDC.64 R2, c[0x0][0x380] ;  /* 0x0000e000ff027b82 */ /* 0x000eb00000000a00 */
[----:B------:R-:W3:Y:S01]  /*0060*/  LDC.64 R4, c[0x0][0x388] ;  /* 0x0000e200ff047b82 */ /* 0x000ee20000000a00 */
[----:B0-----:R-:W-:-:S07]  /*0070*/  IMAD R9, R9, UR6, R0 ;  /* 0x0000000609097c24 */ /* 0x001fce000f8e0200 */
[----:B------:R-:W0:Y:S01]  /*0080*/  LDC.64 R6, c[0x0][0x390] ;  /* 0x0000e400ff067b82 */ /* 0x000e220000000a00 */
[----:B--2---:R-:W-:-:S05]  /*0090*/  IMAD.WIDE R2, R9, 0x10, R2 ;  /* 0x0000001009027825 */ /* 0x004fca00078e0202 */
[----:B-1----:R-:W2:Y:S01]  /*00a0*/  LDG.E.128 R12, desc[UR4][R2.64] ;  /* 0x00000004020c7981 */ /* 0x002ea2000c1e1d00 */
[----:B---3--:R-:W-:-:S05]  /*00b0*/  IMAD.WIDE R4, R9, 0x10, R4 ;  /* 0x0000001009047825 */ /* 0x008fca00078e0204 */
[----:B------:R-:W2:Y:S01]  /*00c0*/  LDG.E.128 R16, desc[UR4][R4.64] ;  /* 0x0000000404107981 */ /* 0x000ea2000c1e1d00 */
[----:B0-----:R-:W-:-:S04]  /*00d0*/  IMAD.WIDE R6, R9, 0x10, R6 ;  /* 0x0000001009067825 */ /* 0x001fc800078e0206 */
[----:B--2---:R-:W-:Y:S01]  /*00e0*/  FADD R12, R12, R16 ;  /* 0x000000100c0c7221 */ /* 0x004fe20000000000 */
[----:B------:R-:W-:Y:S01]  /*00f0*/  FADD R13, R13, R17 ;  /* 0x000000110d0d7221 */ /* 0x000fe20000000000 */
[----:B------:R-:W-:Y:S01]  /*0100*/  FADD R14, R14, R18 ;  /* 0x000000120e0e7221 */ /* 0x000fe20000000000 */
[----:B------:R-:W-:-:S05]  /*0110*/  FADD R15, R15, R19 ;  /* 0x000000130f0f7221 */ /* 0x000fca0000000000 */
[----:B------:R-:W-:Y:S01]  /*0120*/  STG.E.128 desc[UR4][R6.64], R12 ;  /* 0x0000000c06007986 */ /* 0x000fe2000c101d04 */
[----:B------:R-:W-:Y:S05]  /*0130*/  EXIT ;  /* 0x000000000000794d */ /* 0x000fea0003800000 */
.L_x_0:
[----:B------:R-:W-:-:S00]  /*0140*/  BRA `(.L_x_0) ;  /* 0xfffffffc00fc7947 */ /* 0x000fc0000383ffff */
[----:B------:R-:W-:-:S00]  /*0150*/  NOP ;  /* 0x0000000000007918 */ /* 0x000fc00000000000 */
        /* <DEDUP_REMOVED lines=10> */
.L_x_8:


//--------------------- .text._Z19d_vector_add_float4PfS_S_i --------------------------
	.section	.text._Z19d_vector_add_float4PfS_S_i,"ax",@progbits
	.align	128
        .global         _Z19d_vector_add_float4PfS_S_i
        .type           _Z19d_vector_add_float4PfS_S_i,@function
        .size           _Z19d_vector_add_float4PfS_S_i,(.L_x_9 - _Z19d_vector_add_float4PfS_S_i)
        .other          _Z19d_vector_add_float4PfS_S_i,@"STO_CUDA_ENTRY STV_DEFAULT"
_Z19d_vector_add_float4PfS_S_i:
.text._Z19d_vector_add_float4PfS_S_i:
[----:B------:R-:W-:Y:S01]  /*0000*/  LDC R1, c[0x0][0x37c] ;  /* 0x0000df00ff017b82 */ /* 0x000fe20000000800 */
[----:B------:R-:W0:Y:S07]  /*0010*/  S2R R0, SR_TID.X ;  /* 0x0000000000007919 */ /* 0x000e2e0000002100 */
[----:B------:R-:W0:Y:S08]  /*0020*/  S2UR UR4, SR_CTAID.X ;  /* 0x00000000000479c3 */ /* 0x000e300000002500 */
[----:B------:R-:W0:Y:S08]  /*0030*/  LDC R9, c[0x0][0x360] ;  /* 0x0000d800ff097b82 */ /* 0x000e300000000800 */
[----:B------:R-:W1:Y:S01]  /*0040*/  LDC R11, c[0x0][0x398] ;  /* 0x0000e600ff0b7b82 */ /* 0x000e620000000800 */
[----:B0-----:R-:W-:Y:S01]  /*0050*/  IMAD R9, R9, UR4, R0 ;  /* 0x0000000409097c24 */ /* 0x001fe2000f8e0200 */
[----:B------:R-:W0:Y:S04]  /*0060*/  LDCU.64 UR4, c[0x0][0x358] ;  /* 0x00006b00ff0477ac */ /* 0x000e280008000a00 */
[----:B------:R-:W-:-:S04]  /*0070*/  SHF.L.U32 R0, R9, 0x2, RZ ;  /* 0x0000000209007819 */ /* 0x000fc800000006ff */
[----:B------:R-:W-:-:S04]  /*0080*/  IADD3 R2, PT, PT, R0, 0x3, RZ ;  /* 0x0000000300027810 */ /* 0x000fc80007ffe0ff */
[----:B-1----:R-:W-:-:S13]  /*0090*/  ISETP.GE.AND P0, PT, R2, R11, PT ;  /* 0x0000000b0200720c */ /* 0x002fda0003f06270 */
[----:B0-----:R-:W-:Y:S05]  /*00a0*/  @P0 BRA `(.L_x_1) ;  /* 0x0000000000380947 */ /* 0x001fea0003800000 */
[----:B------:R-:W0:Y:S08]  /*00b0*/  LDC.64 R2, c[0x0][0x380] ;  /* 0x0000e000ff027b82 */ /* 0x000e300000000a00 */
[----:B------:R-:W1:Y:S08]  /*00c0*/  LDC.64 R4, c[0x0][0x388] ;  /* 0x0000e200ff047b82 */ /* 0x000e700000000a00 */
[----:B------:R-:W2:Y:S01]  /*00d0*/  LDC.64 R6, c[0x0][0x390] ;  /* 0x0000e400ff067b82 */ /* 0x000ea20000000a00 */
[----:B0-----:R-:W-:-:S05]  /*00e0*/  IMAD.WIDE R2, R9, 0x10, R2 ;  /* 0x0000001009027825 */ /* 0x001fca00078e0202 */
[----:B------:R-:W3:Y:S01]  /*00f0*/  LDG.E.128 R12, desc[UR4][R2.64] ;  /* 0x00000004020c7981 */ /* 0x000ee2000c1e1d00 */
[----:B-1----:R-:W-:-:S05]  /*0100*/  IMAD.WIDE R4, R9, 0x10, R4 ;  /* 0x0000001009047825 */ /* 0x002fca00078e0204 */
[----:B------:R-:W3:Y:S01]  /*0110*/  LDG.E.128 R16, desc[UR4][R4.64] ;  /* 0x0000000404107981 */ /* 0x000ee2000c1e1d00 */
[----:B--2---:R-:W-:-:S04]  /*0120*/  IMAD.WIDE R6, R9, 0x10, R6 ;  /* 0x0000001009067825 */ /* 0x004fc800078e0206 */
[----:B---3--:R-:W-:Y:S01]  /*0130*/  FADD R12, R12, R16 ;  /* 0x000000100c0c7221 */ /* 0x008fe20000000000 */
[----:B------:R-:W-:Y:S01]  /*0140*/  FADD R13, R13, R17 ;  /* 0x000000110d0d7221 */ /* 0x000fe20000000000 */
[----:B------:R-:W-:Y:S01]  /*0150*/  FADD R14, R14, R18 ;  /* 0x000000120e0e7221 */ /* 0x000fe20000000000 */
[----:B------:R-:W-:-:S05]  /*0160*/  FADD R15, R15, R19 ;  /* 0x000000130f0f7221 */ /* 0x000fca0000000000 */
[----:B------:R-:W-:Y:S01]  /*0170*/  STG.E.128 desc[UR4][R6.64], R12 ;  /* 0x0000000c06007986 */ /* 0x000fe2000c101d04 */
[----:B------:R-:W-:Y:S05]  /*0180*/  EXIT ;  /* 0x000000000000794d */ /* 0x000fea0003800000 */
.L_x_1:
[----:B------:R-:W-:-:S13]  /*0190*/  ISETP.GE.AND P0, PT, R0, R11, PT ;  /* 0x0000000b0000720c */ /* 0x000fda0003f06270 */
[----:B------:R-:W-:Y:S05]  /*01a0*/  @P0 EXIT ;  /* 0x000000000000094d */ /* 0x000fea0003800000 */
[----:B------:R-:W-:-:S04]  /*01b0*/  IADD3 R8, PT, PT, -R0, R11, RZ ;  /* 0x0000000b00087210 */ /* 0x000fc80007ffe1ff */
[----:B------:R-:W-:-:S13]  /*01c0*/  ISETP.GE.AND P0, PT, R8, 0x1, PT ;  /* 0x000000010800780c */ /* 0x000fda0003f06270 */
[----:B------:R-:W-:Y:S05]  /*01d0*/  @!P0 EXIT ;  /* 0x000000000000894d */ /* 0x000fea0003800000 */
[----:B------:R-:W-:Y:S01]  /*01e0*/  IMAD.IADD R2, R0, 0x1, -R11 ;  /* 0x0000000100027824 */ /* 0x000fe200078e0a0b */
[----:B------:R-:W-:Y:S01]  /*01f0*/  LOP3.LUT R15, R11, 0x3, RZ, 0xc0, !PT ;  /* 0x000000030b0f7812 */ /* 0x000fe200078ec0ff */
[----:B------:R-:W-:Y:S01]  /*0200*/  BSSY.RECONVERGENT B0, `(.L_x_2) ;  /* 0x0000028000007945 */ /* 0x000fe20003800200 */
[----:B------:R-:W-:Y:S02]  /*0210*/  HFMA2 R17, -RZ, RZ, 0, 0 ;  /* 0x00000000ff117431 */ /* 0x000fe400000001ff */
[----:B------:R-:W-:Y:S02]  /*0220*/  ISETP.GT.U32.AND P1, PT, R2, -0x4, PT ;  /* 0xfffffffc0200780c */ /* 0x000fe40003f24070 */
[----:B------:R-:W-:-:S11]  /*0230*/  ISETP.NE.AND P0, PT, R15, RZ, PT ;  /* 0x000000ff0f00720c */ /* 0x000fd60003f05270 */
[----:B------:R-:W-:Y:S05]  /*0240*/  @P1 BRA `(.L_x_3) ;  /* 0x00000000008c1947 */ /* 0x000fea0003800000 */
[----:B------:R-:W0:Y:S01]  /*0250*/  LDC.64 R4, c[0x0][0x388] ;  /* 0x0000e200ff047b82 */ /* 0x000e220000000a00 */
[----:B------:R-:W-:Y:S01]  /*0260*/  IADD3 R17, PT, PT, R8, -R15, RZ ;  /* 0x8000000f08117210 */ /* 0x000fe20007ffe0ff */
[----:B------:R-:W-:Y:S01]  /*0270*/  IMAD.MOV.U32 R19, RZ, RZ, R0 ;  /* 0x000000ffff137224 */ /* 0x000fe200078e0000 */
[----:B------:R-:W-:-:S05]  /*0280*/  IADD3 R14, PT, PT, R0, -R11, R15 ;  /* 0x8000000b000e7210 */ /* 0x000fca0007ffe00f */
[----:B------:R-:W1:Y:S08]  /*0290*/  LDC.64 R2, c[0x0][0x380] ;  /* 0x0000e000ff027b82 */ /* 0x000e700000000a00 */
[----:B------:R-:W2:Y:S01]  /*02a0*/  LDC.64 R6, c[0x0][0x390] ;  /* 0x0000e400ff067b82 */ /* 0x000ea20000000a00 */
[----:B0-----:R-:W-:-:S05]  /*02b0*/  IADD3 R4, P2, PT, R4, 0x8, RZ ;  /* 0x0000000804047810 */ /* 0x001fca0007f5e0ff */
[----:B------:R-:W-:Y:S01]  /*02c0*/  IMAD.X R5, RZ, RZ, R5, P2 ;  /* 0x000000ffff057224 */ /* 0x000fe200010e0605 */
[----:B-1----:R-:W-:-:S04]  /*02d0*/  IADD3 R2, P1, PT, R2, 0x8, RZ ;  /* 0x0000000802027810 */ /* 0x002fc80007f3e0ff */
[----:B------:R-:W-:Y:S02]  /*02e0*/  IADD3.X R3, PT, PT, RZ, R3, RZ, P1, !PT ;  /* 0x00000003ff037210 */ /* 0x000fe40000ffe4ff */
[----:B--2---:R-:W-:-:S04]  /*02f0*/  IADD3 R6, P3, PT, R6, 0x8, RZ ;  /* 0x0000000806067810 */ /* 0x004fc80007f7e0ff */
[----:B------:R-:W-:-:S09]  /*0300*/  IADD3.X R7, PT, PT, RZ, R7, RZ, P3, !PT ;  /* 0x00000007ff077210 */ /* 0x000fd20001ffe4ff */
.L_x_4:
[----:B------:R-:W-:-:S04]  /*0310*/  IMAD.WIDE R12, R19, 0x4, R2 ;  /* 0x00000004130c7825 */ /* 0x000fc800078e0202 */
[C---:B------:R-:W-:Y:S01]  /*0320*/  IMAD.WIDE R10, R19.reuse, 0x4, R4 ;  /* 0x00000004130a7825 */ /* 0x040fe200078e0204 */
[----:B------:R-:W2:Y:S04]  /*0330*/  LDG.E R16, desc[UR4][R12.64+-0x8] ;  /* 0xfffff8040c107981 */ /* 0x000ea8000c1e1900 */
[----:B0-----:R-:W2:Y:S01]  /*0340*/  LDG.E R21, desc[UR4][R10.64+-0x8] ;  /* 0xfffff8040a157981 */ /* 0x001ea2000c1e1900 */
[----:B------:R-:W-:-:S04]  /*0350*/  IMAD.WIDE R8, R19, 0x4, R6 ;  /* 0x0000000413087825 */ /* 0x000fc800078e0206 */
[----:B--2---:R-:W-:-:S05]  /*0360*/  FADD R21, R16, R21 ;  /* 0x0000001510157221 */ /* 0x004fca0000000000 */
[----:B------:R0:W-:Y:S04]  /*0370*/  STG.E desc[UR4][R8.64+-0x8], R21 ;  /* 0xfffff81508007986 */ /* 0x0001e8000c101904 */
[----:B------:R-:W2:Y:S04]  /*0380*/  LDG.E R16, desc[UR4][R12.64+-0x4] ;  /* 0xfffffc040c107981 */ /* 0x000ea8000c1e1900 */
[----:B------:R-:W2:Y:S02]  /*0390*/  LDG.E R23, desc[UR4][R10.64+-0x4] ;  /* 0xfffffc040a177981 */ /* 0x000ea4000c1e1900 */
[----:B--2---:R-:W-:-:S05]  /*03a0*/  FADD R23, R16, R23 ;  /* 0x0000001710177221 */ /* 0x004fca0000000000 */
[----:B------:R0:W-:Y:S04]  /*03b0*/  STG.E desc[UR4][R8.64+-0x4], R23 ;  /* 0xfffffc1708007986 */ /* 0x0001e8000c101904 */
[----:B------:R-:W2:Y:S04]  /*03c0*/  LDG.E R16, desc[UR4][R12.64] ;  /* 0x000000040c107981 */ /* 0x000ea8000c1e1900 */
[----:B------:R-:W2:Y:S02]  /*03d0*/  LDG.E R25, desc[UR4][R10.64] ;  /* 0x000000040a197981 */ /* 0x000ea4000c1e1900 */
[----:B--2---:R-:W-:-:S05]  /*03e0*/  FADD R25, R16, R25 ;  /* 0x0000001910197221 */ /* 0x004fca0000000000 */
[----:B------:R0:W-:Y:S04]  /*03f0*/  STG.E desc[UR4][R8.64], R25 ;  /* 0x0000001908007986 */ /* 0x0001e8000c101904 */
[----:B------:R-:W2:Y:S04]  /*0400*/  LDG.E R16, desc[UR4][R12.64+0x4] ;  /* 0x000004040c107981 */ /* 0x000ea8000c1e1900 */
[----:B------:R-:W2:Y:S01]  /*0410*/  LDG.E R27, desc[UR4][R10.64+0x4] ;  /* 0x000004040a1b7981 */ /* 0x000ea2000c1e1900 */
[----:B------:R-:W-:Y:S02]  /*0420*/  IADD3 R14, PT, PT, R14, 0x4, RZ ;  /* 0x000000040e0e7810 */ /* 0x000fe40007ffe0ff */
[----:B------:R-:W-:-:S02]  /*0430*/  IADD3 R19, PT, PT, R19, 0x4, RZ ;  /* 0x0000000413137810 */ /* 0x000fc40007ffe0ff */
[----:B------:R-:W-:Y:S01]  /*0440*/  ISETP.NE.AND P1, PT, R14, RZ, PT ;  /* 0x000000ff0e00720c */ /* 0x000fe20003f25270 */
[----:B--2---:R-:W-:-:S05]  /*0450*/  FADD R27, R16, R27 ;  /* 0x0000001b101b7221 */ /* 0x004fca0000000000 */
[----:B------:R0:W-:Y:S07]  /*0460*/  STG.E desc[UR4][R8.64+0x4], R27 ;  /* 0x0000041b08007986 */ /* 0x0001ee000c101904 */
[----:B------:R-:W-:Y:S05]  /*0470*/  @P1 BRA `(.L_x_4) ;  /* 0xfffffffc00a41947 */ /* 0x000fea000383ffff */
.L_x_3:
[----:B------:R-:W-:Y:S05]  /*0480*/  BSYNC.RECONVERGENT B0 ;  /* 0x0000000000007941 */ /* 0x000fea0003800200 */
.L_x_2:
[----:B------:R-:W-:Y:S05]  /*0490*/  @!P0 EXIT ;  /* 0x000000000000894d */ /* 0x000fea0003800000 */
[----:B0-----:R-:W0:Y:S01]  /*04a0*/  LDC.64 R8, c[0x0][0x390] ;  /* 0x0000e400ff087b82 */ /* 0x001e220000000a00 */
[----:B------:R-:W-:Y:S01]  /*04b0*/  IMAD.IADD R17, R0, 0x1, R17 ;  /* 0x0000000100117824 */ /* 0x000fe200078e0211 */
[----:B------:R-:W-:-:S06]  /*04c0*/  IADD3 R15, PT, PT, -R15, RZ, RZ ;  /* 0x000000ff0f0f7210 */ /* 0x000fcc0007ffe1ff */
[----:B------:R-:W1:Y:S08]  /*04d0*/  LDC.64 R12, c[0x0][0x380] ;  /* 0x0000e000ff0c7b82 */ /* 0x000e700000000a00 */
[----:B------:R-:W2:Y:S02]  /*04e0*/  LDC.64 R10, c[0x0][0x388] ;  /* 0x0000e200ff0a7b82 */ /* 0x000ea40000000a00 */
.L_x_5:
[----:B--2---:R-:W-:-:S04]  /*04f0*/  IMAD.WIDE R4, R17, 0x4, R10 ;  /* 0x0000000411047825 */ /* 0x004fc800078e020a */
[C---:B-1----:R-:W-:Y:S02]  /*0500*/  IMAD.WIDE R6, R17.reuse, 0x4, R12 ;  /* 0x0000000411067825 */ /* 0x042fe400078e020c */
[----:B------:R-:W2:Y:S04]  /*0510*/  LDG.E R5, desc[UR4][R4.64] ;  /* 0x0000000404057981 */ /* 0x000ea8000c1e1900 */
[----:B------:R-:W2:Y:S01]  /*0520*/  LDG.E R6, desc[UR4][R6.64] ;  /* 0x0000000406067981 */ /* 0x000ea2000c1e1900 */
[----:B0--3--:R-:W-:Y:S01]  /*0530*/  IMAD.WIDE R2, R17, 0x4, R8 ;  /* 0x0000000411027825 */ /* 0x009fe200078e0208 */
[----:B------:R-:W-:Y:S02]  /*0540*/  IADD3 R15, PT, PT, R15, 0x1, RZ ;  /* 0x000000010f0f7810 */ /* 0x000fe40007ffe0ff */
[----:B------:R-:W-:-:S02]  /*0550*/  IADD3 R17, PT, PT, R17, 0x1, RZ ;  /* 0x0000000111117810 */ /* 0x000fc40007ffe0ff */
[----:B------:R-:W-:Y:S01]  /*0560*/  ISETP.NE.AND P0, PT, R15, RZ, PT ;  /* 0x000000ff0f00720c */ /* 0x000fe20003f05270 */
[----:B--2---:R-:W-:-:S05]  /*0570*/  FADD R19, R6, R5 ;  /* 0x0000000506137221 */ /* 0x004fca0000000000 */
[----:B------:R3:W-:Y:S07]  /*0580*/  STG.E desc[UR4][R2.64], R19 ;  /* 0x0000001302007986 */ /* 0x0007ee000c101904 */
[----:B------:R-:W-:Y:S05]  /*0590*/  @P0 BRA `(.L_x_5) ;  /* 0xfffffffc00d40947 */ /* 0x000fea000383ffff */
[----:B------:R-:W-:Y:S05]  /*05a0*/  EXIT ;  /* 0x000000000000794d */ /* 0x000fea0003800000 */
.L_x_6:
        /* <DEDUP_REMOVED lines=13> */
.L_x_9:


//--------------------- .text._Z12d_vector_addPfS_S_i --------------------------
	.section	.text._Z12d_vector_addPfS_S_i,"ax",@progbits
	.align	128
        .global         _Z12d_vector_addPfS_S_i
        .type           _Z12d_vector_addPfS_S_i,@function
        .size           _Z12d_vector_addPfS_S_i,(.L_x_10 - _Z12d_vector_addPfS_S_i)
        .other          _Z12d_vector_addPfS_S_i,@"STO_CUDA_ENTRY STV_DEFAULT"
_Z12d_vector_addPfS_S_i:
.text._Z12d_vector_addPfS_S_i:
[----:B------:R-:W-:Y:S01]  /*0000*/  LDC R1, c[0x0][0x37c] ;  /* 0x0000df00ff017b82 */ /* 0x000fe20000000800 */
[----:B------:R-:W0:Y:S07]  /*0010*/  S2R R0, SR_TID.X ;  /* 0x0000000000007919 */ /* 0x000e2e0000002100 */
[----:B------:R-:W0:Y:S01]  /*0020*/  S2UR UR4, SR_CTAID.X ;  /* 0x00000000000479c3 */ /* 0x000e220000002500 */
[----:B------:R-:W1:Y:S07]  /*0030*/  LDCU UR5, c[0x0][0x398] ;  /* 0x00007300ff0577ac */ /* 0x000e6e0008000800 */
[----:B------:R-:W0:Y:S02]  /*0040*/  LDC R9, c[0x0][0x360] ;  /* 0x0000d800ff097b82 */ /* 0x000e240000000800 */
[----:B0-----:R-:W-:-:S05]  /*0050*/  IMAD R9, R9, UR4, R0 ;  /* 0x0000000409097c24 */ /* 0x001fca000f8e0200 */
[----:B-1----:R-:W-:-:S13]  /*0060*/  ISETP.GE.AND P0, PT, R9, UR5, PT ;  /* 0x0000000509007c0c */ /* 0x002fda000bf06270 */
[----:B------:R-:W-:Y:S05]  /*0070*/  @P0 EXIT ;  /* 0x000000000000094d */ /* 0x000fea0003800000 */
[----:B------:R-:W0:Y:S01]  /*0080*/  LDC.64 R2, c[0x0][0x380] ;  /* 0x0000e000ff027b82 */ /* 0x000e220000000a00 */
[----:B------:R-:W1:Y:S07]  /*0090*/  LDCU.64 UR4, c[0x0][0x358] ;  /* 0x00006b00ff0477ac */ /* 0x000e6e0008000a00 */
[----:B------:R-:W2:Y:S08]  /*00a0*/  LDC.64 R4, c[0x0][0x388] ;  /* 0x0000e200ff047b82 */ /* 0x000eb00000000a00 */
[----:B------:R-:W3:Y:S01]  /*00b0*/  LDC.64 R6, c[0x0][0x390] ;  /* 0x0000e400ff067b82 */ /* 0x000ee20000000a00 */
[----:B0-----:R-:W-:-:S06]  /*00c0*/  IMAD.WIDE R2, R9, 0x4, R2 ;  /* 0x0000000409027825 */ /* 0x001fcc00078e0202 */
[----:B-1----:R-:W4:Y:S01]  /*00d0*/  LDG.E R2, desc[UR4][R2.64] ;  /* 0x0000000402027981 */ /* 0x002f22000c1e1900 */
[----:B--2---:R-:W-:-:S06]  /*00e0*/  IMAD.WIDE R4, R9, 0x4, R4 ;  /* 0x0000000409047825 */ /* 0x004fcc00078e0204 */
[----:B------:R-:W4:Y:S01]  /*00f0*/  LDG.E R5, desc[UR4][R4.64] ;  /* 0x0000000404057981 */ /* 0x000f22000c1e1900 */
[----:B---3--:R-:W-:-:S04]  /*0100*/  IMAD.WIDE R6, R9, 0x4, R6 ;  /* 0x0000000409067825 */ /* 0x008fc800078e0206 */
[----:B----4-:R-:W-:-:S05]  /*0110*/  FADD R9, R2, R5 ;  /* 0x0000000502097221 */ /* 0x010fca0000000000 */
[----:B------:R-:W-:Y:S01]  /*0120*/  STG.E desc[UR4][R6.64], R9 ;  /* 0x0000000906007986 */ /* 0x000fe2000c101904 */
[----:B------:R-:W-:Y:S05]  /*0130*/  EXIT ;  /* 0x000000000000794d */ /* 0x000fea0003800000 */
.L_x_7:
        /* <DEDUP_REMOVED lines=12> */
.L_x_10:


//--------------------- .nv.shared.reserved.0     --------------------------
	.section	.nv.shared.reserved.0,"aw",@nobits
	.weak		__nv_reservedSMEM_offset_0_alias
	.size		__nv_reservedSMEM_offset_0_alias, 0, 64
	.other		__nv_reservedSMEM_offset_0_alias,@"STO_CUDA_RESERVED_SHARED STV_DEFAULT"
__nv_reservedSMEM_offset_0_alias:
	.zero		0
	.zero		64


//--------------------- .nv.constant0._Z26d_vector_add_float4_paddedPfS_S_i --------------------------
	.section	.nv.constant0._Z26d_vector_add_float4_paddedPfS_S_i,"a",@progbits
	.sectionflags	@""
	.align	4
.nv.constant0._Z26d_vector_add_float4_paddedPfS_S_i:
	.zero		924


//--------------------- .nv.constant0._Z19d_vector_add_float4PfS_S_i --------------------------
	.section	.nv.constant0._Z19d_vector_add_float4PfS_S_i,"a",@progbits
	.sectionflags	@""
	.align	4
.nv.constant0._Z19d_vector_add_float4PfS_S_i:
	.zero		924


//--------------------- .nv.constant0._Z12d_vector_addPfS_S_i --------------------------
	.section	.nv.constant0._Z12d_vector_addPfS_S_i,"a",@progbits
	.sectionflags	@""
	.align	4
.nv.constant0._Z12d_vector_addPfS_S_i:
	.zero		924


//--------------------- SYMBOLS --------------------------

	.type		.nv.reservedSmem.offset0,@object
	.size		.nv.reservedSmem.offset0,0x4
